//
// Generated by NVIDIA NVVM Compiler
//
// Compiler Build ID: CL-36424714
// Cuda compilation tools, release 13.0, V13.0.88
// Based on NVVM 20.0.0
//

.version 9.0
.target sm_100
.address_size 64

	// .globl	_Z12gauss_seidelIdEviiPKT_PS0_
.extern .func  (.param .b32 func_retval0) vprintf
(
	.param .b64 vprintf_param_0,
	.param .b64 vprintf_param_1
)
;
.global .align 1 .b8 $str[16] = {68, 111, 32, 73, 32, 120, 111, 109, 101, 32, 104, 101, 114, 101, 10};

.visible .entry _Z12gauss_seidelIdEviiPKT_PS0_(
	.param .u32 _Z12gauss_seidelIdEviiPKT_PS0__param_0,
	.param .u32 _Z12gauss_seidelIdEviiPKT_PS0__param_1,
	.param .u64 .ptr .align 1 _Z12gauss_seidelIdEviiPKT_PS0__param_2,
	.param .u64 .ptr .align 1 _Z12gauss_seidelIdEviiPKT_PS0__param_3
)
{
	.reg .pred 	%p<8>;
	.reg .b32 	%r<69>;
	.reg .b64 	%rd<68>;
	.reg .b64 	%fd<57>;

	ld.param.u32 	%r28, [_Z12gauss_seidelIdEviiPKT_PS0__param_0];
	ld.param.u32 	%r29, [_Z12gauss_seidelIdEviiPKT_PS0__param_1];
	ld.param.u64 	%rd12, [_Z12gauss_seidelIdEviiPKT_PS0__param_2];
	ld.param.u64 	%rd13, [_Z12gauss_seidelIdEviiPKT_PS0__param_3];
	cvta.to.global.u64 	%rd1, %rd12;
	cvta.to.global.u64 	%rd2, %rd13;
	min.s32 	%r30, %r28, %r29;
	setp.lt.s32 	%p1, %r30, 3;
	@%p1 bra 	$L__BB0_12;
	add.s32 	%r32, %r29, -2;
	add.s32 	%r1, %r29, -3;
	and.b32  	%r2, %r29, 3;
	and.b32  	%r3, %r32, 3;
	and.b32  	%r4, %r29, 1;
	add.s32 	%r5, %r28, -2;
	and.b32  	%r33, %r32, -4;
	neg.s32 	%r6, %r33;
	mov.b32 	%r61, 1;
	mov.u64 	%rd50, $str;
$L__BB0_2:
	setp.lt.u32 	%p2, %r1, 3;
	add.s32 	%r35, %r61, -1;
	mul.lo.s32 	%r8, %r35, %r29;
	mul.lo.s32 	%r9, %r61, %r29;
	add.s32 	%r10, %r9, -1;
	add.s32 	%r11, %r9, %r29;
	mov.b32 	%r68, 1;
	@%p2 bra 	$L__BB0_6;
	add.s32 	%r63, %r8, 1;
	mul.wide.u32 	%rd14, %r11, 8;
	add.s64 	%rd15, %rd1, %rd14;
	add.s64 	%rd67, %rd15, 32;
	mul.wide.u32 	%rd16, %r9, 8;
	add.s64 	%rd17, %rd2, %rd16;
	add.s64 	%rd66, %rd17, 32;
	add.s64 	%rd18, %rd1, %rd16;
	add.s64 	%rd65, %rd18, 40;
	mov.b32 	%r65, 0;
	mov.u32 	%r62, %r11;
	mov.u32 	%r64, %r9;
	mov.u32 	%r66, %r6;
$L__BB0_4:
	.pragma "nounroll";
	mul.wide.s32 	%rd19, %r63, 8;
	add.s64 	%rd20, %rd2, 16;
	add.s64 	%rd21, %rd20, %rd19;
	mul.wide.s32 	%rd22, %r64, 8;
	add.s64 	%rd23, %rd20, %rd22;
	mov.u64 	%rd24, $str;
	cvta.global.u64 	%rd25, %rd24;
	{ // callseq 0, 0
	.param .b64 param0;
	st.param.b64 	[param0], %rd25;
	.param .b64 param1;
	st.param.b64 	[param1], 0;
	.param .b32 retval0;
	call.uni (retval0), 
	vprintf, 
	(
	param0, 
	param1
	);
	ld.param.b32 	%r37, [retval0];
	} // callseq 0
	ld.global.f64 	%fd1, [%rd21+-16];
	ld.global.f64 	%fd2, [%rd23+-16];
	add.f64 	%fd3, %fd1, %fd2;
	add.s32 	%r39, %r62, 1;
	mul.wide.u32 	%rd26, %r39, 8;
	add.s64 	%rd27, %rd1, %rd26;
	ld.global.f64 	%fd4, [%rd27];
	add.f64 	%fd5, %fd3, %fd4;
	ld.global.f64 	%fd6, [%rd65+-24];
	add.f64 	%fd7, %fd5, %fd6;
	mul.f64 	%fd8, %fd7, 0d3FD0000000000000;
	add.s32 	%r40, %r64, 1;
	mul.wide.u32 	%rd28, %r40, 8;
	add.s64 	%rd29, %rd2, %rd28;
	st.global.f64 	[%rd29], %fd8;
	{ // callseq 1, 0
	.param .b64 param0;
	st.param.b64 	[param0], %rd25;
	.param .b64 param1;
	st.param.b64 	[param1], 0;
	.param .b32 retval0;
	call.uni (retval0), 
	vprintf, 
	(
	param0, 
	param1
	);
	ld.param.b32 	%r41, [retval0];
	} // callseq 1
	ld.global.f64 	%fd9, [%rd21+-8];
	ld.global.f64 	%fd10, [%rd23+-8];
	add.f64 	%fd11, %fd9, %fd10;
	ld.global.f64 	%fd12, [%rd67+-16];
	add.f64 	%fd13, %fd11, %fd12;
	ld.global.f64 	%fd14, [%rd65+-16];
	add.f64 	%fd15, %fd13, %fd14;
	mul.f64 	%fd16, %fd15, 0d3FD0000000000000;
	st.global.f64 	[%rd66+-16], %fd16;
	{ // callseq 2, 0
	.param .b64 param0;
	st.param.b64 	[param0], %rd25;
	.param .b64 param1;
	st.param.b64 	[param1], 0;
	.param .b32 retval0;
	call.uni (retval0), 
	vprintf, 
	(
	param0, 
	param1
	);
	ld.param.b32 	%r43, [retval0];
	} // callseq 2
	ld.global.f64 	%fd17, [%rd21];
	ld.global.f64 	%fd18, [%rd23];
	add.f64 	%fd19, %fd17, %fd18;
	ld.global.f64 	%fd20, [%rd67+-8];
	add.f64 	%fd21, %fd19, %fd20;
	ld.global.f64 	%fd22, [%rd65+-8];
	add.f64 	%fd23, %fd21, %fd22;
	mul.f64 	%fd24, %fd23, 0d3FD0000000000000;
	st.global.f64 	[%rd66+-8], %fd24;
	{ // callseq 3, 0
	.param .b64 param0;
	st.param.b64 	[param0], %rd25;
	.param .b64 param1;
	st.param.b64 	[param1], 0;
	.param .b32 retval0;
	call.uni (retval0), 
	vprintf, 
	(
	param0, 
	param1
	);
	ld.param.b32 	%r45, [retval0];
	} // callseq 3
	ld.global.f64 	%fd25, [%rd21+8];
	ld.global.f64 	%fd26, [%rd23+8];
	add.f64 	%fd27, %fd25, %fd26;
	ld.global.f64 	%fd28, [%rd67];
	add.f64 	%fd29, %fd27, %fd28;
	ld.global.f64 	%fd30, [%rd65];
	add.f64 	%fd31, %fd29, %fd30;
	mul.f64 	%fd32, %fd31, 0d3FD0000000000000;
	st.global.f64 	[%rd66], %fd32;
	add.s32 	%r66, %r66, 4;
	add.s32 	%r65, %r65, 4;
	add.s32 	%r64, %r64, 4;
	add.s32 	%r63, %r63, 4;
	add.s64 	%rd67, %rd67, 32;
	add.s32 	%r62, %r62, 4;
	add.s64 	%rd66, %rd66, 32;
	add.s64 	%rd65, %rd65, 32;
	setp.ne.s32 	%p3, %r66, 0;
	@%p3 bra 	$L__BB0_4;
	add.s32 	%r68, %r65, 1;
$L__BB0_6:
	setp.eq.s32 	%p4, %r3, 0;
	@%p4 bra 	$L__BB0_11;
	setp.eq.s32 	%p5, %r2, 3;
	@%p5 bra 	$L__BB0_9;
	cvta.global.u64 	%rd31, %rd50;
	{ // callseq 4, 0
	.param .b64 param0;
	st.param.b64 	[param0], %rd31;
	.param .b64 param1;
	st.param.b64 	[param1], 0;
	.param .b32 retval0;
	call.uni (retval0), 
	vprintf, 
	(
	param0, 
	param1
	);
	ld.param.b32 	%r47, [retval0];
	} // callseq 4
	add.s32 	%r49, %r68, %r8;
	mul.wide.s32 	%rd32, %r49, 8;
	add.s64 	%rd33, %rd2, %rd32;
	ld.global.f64 	%fd33, [%rd33];
	add.s32 	%r50, %r10, %r68;
	mul.wide.s32 	%rd34, %r50, 8;
	add.s64 	%rd35, %rd2, %rd34;
	ld.global.f64 	%fd34, [%rd35];
	add.f64 	%fd35, %fd33, %fd34;
	add.s32 	%r51, %r68, %r11;
	mul.wide.u32 	%rd36, %r51, 8;
	add.s64 	%rd37, %rd1, %rd36;
	ld.global.f64 	%fd36, [%rd37];
	add.f64 	%fd37, %fd35, %fd36;
	cvt.u64.u32 	%rd38, %r9;
	cvt.u64.u32 	%rd39, %r68;
	add.s64 	%rd40, %rd39, %rd38;
	shl.b64 	%rd41, %rd40, 3;
	add.s64 	%rd42, %rd1, %rd41;
	ld.global.f64 	%fd38, [%rd42+8];
	add.f64 	%fd39, %fd37, %fd38;
	mul.f64 	%fd40, %fd39, 0d3FD0000000000000;
	add.s32 	%r52, %r9, %r68;
	mul.wide.u32 	%rd43, %r52, 8;
	add.s64 	%rd44, %rd2, %rd43;
	st.global.f64 	[%rd44], %fd40;
	{ // callseq 5, 0
	.param .b64 param0;
	st.param.b64 	[param0], %rd31;
	.param .b64 param1;
	st.param.b64 	[param1], 0;
	.param .b32 retval0;
	call.uni (retval0), 
	vprintf, 
	(
	param0, 
	param1
	);
	ld.param.b32 	%r53, [retval0];
	} // callseq 5
	ld.global.f64 	%fd41, [%rd33+8];
	ld.global.f64 	%fd42, [%rd35+8];
	add.f64 	%fd43, %fd41, %fd42;
	cvt.u64.u32 	%rd45, %r11;
	add.s64 	%rd46, %rd39, %rd45;
	shl.b64 	%rd47, %rd46, 3;
	add.s64 	%rd48, %rd1, %rd47;
	ld.global.f64 	%fd44, [%rd48+8];
	add.f64 	%fd45, %fd43, %fd44;
	add.s32 	%r68, %r68, 2;
	ld.global.f64 	%fd46, [%rd42+16];
	add.f64 	%fd47, %fd45, %fd46;
	mul.f64 	%fd48, %fd47, 0d3FD0000000000000;
	add.s64 	%rd49, %rd2, %rd41;
	st.global.f64 	[%rd49+8], %fd48;
$L__BB0_9:
	setp.eq.s32 	%p6, %r4, 0;
	@%p6 bra 	$L__BB0_11;
	cvta.global.u64 	%rd51, %rd50;
	{ // callseq 6, 0
	.param .b64 param0;
	st.param.b64 	[param0], %rd51;
	.param .b64 param1;
	st.param.b64 	[param1], 0;
	.param .b32 retval0;
	call.uni (retval0), 
	vprintf, 
	(
	param0, 
	param1
	);
	ld.param.b32 	%r55, [retval0];
	} // callseq 6
	add.s32 	%r57, %r68, %r8;
	mul.wide.s32 	%rd52, %r57, 8;
	add.s64 	%rd53, %rd2, %rd52;
	ld.global.f64 	%fd49, [%rd53];
	add.s32 	%r58, %r10, %r68;
	mul.wide.s32 	%rd54, %r58, 8;
	add.s64 	%rd55, %rd2, %rd54;
	ld.global.f64 	%fd50, [%rd55];
	add.f64 	%fd51, %fd49, %fd50;
	add.s32 	%r59, %r68, %r11;
	mul.wide.u32 	%rd56, %r59, 8;
	add.s64 	%rd57, %rd1, %rd56;
	ld.global.f64 	%fd52, [%rd57];
	add.f64 	%fd53, %fd51, %fd52;
	cvt.u64.u32 	%rd58, %r9;
	cvt.u64.u32 	%rd59, %r68;
	add.s64 	%rd60, %rd59, %rd58;
	shl.b64 	%rd61, %rd60, 3;
	add.s64 	%rd62, %rd1, %rd61;
	ld.global.f64 	%fd54, [%rd62+8];
	add.f64 	%fd55, %fd53, %fd54;
	mul.f64 	%fd56, %fd55, 0d3FD0000000000000;
	add.s32 	%r60, %r9, %r68;
	mul.wide.u32 	%rd63, %r60, 8;
	add.s64 	%rd64, %rd2, %rd63;
	st.global.f64 	[%rd64], %fd56;
$L__BB0_11:
	setp.ne.s32 	%p7, %r61, %r5;
	add.s32 	%r61, %r61, 1;
	@%p7 bra 	$L__BB0_2;
$L__BB0_12:
	ret;

}


// ===== COMPILED SASS (sm_100) =====

	.target	sm_100

	.elftype	@"ET_EXEC"


//--------------------- .note.nv.tkinfo           --------------------------
	.section	.note.nv.tkinfo,"",@"SHT_NOTE"
	.sectionflags	@"SHF_NOTE_NV_TKINFO"
	.tkinfo
        /*0018*/ 	.word	0x00000002
        /*0030*/ 	.string	""
        /*0030*/ 	.string	"ptxas"
        /*0030*/ 	.string	"Cuda compilation tools, release 13.0, V13.0.88"
        /*0030*/ 	.string	"Build cuda_13.0.r13.0/compiler.36424714_0"
        /*0030*/ 	.string	"-arch sm_100 -m 64 "



//--------------------- .note.nv.cuinfo           --------------------------
	.section	.note.nv.cuinfo,"",@"SHT_NOTE"
	.sectionflags	@"SHF_NOTE_NV_CUINFO"
        /*0018*/ 	.short	0x0002
        /*001a*/ 	.short	0x0064
        /*001c*/ 	.short	0x0082
	.zero		2


//--------------------- .nv.info                  --------------------------
	.section	.nv.info,"",@"SHT_CUDA_INFO"
	.align	4


	//----- nvinfo : EIATTR_REGCOUNT
	.align		4
        /*0000*/ 	.byte	0x04, 0x2f
        /*0002*/ 	.short	(.L_2 - .L_1)
	.align		4
.L_1:
        /*0004*/ 	.word	index@(_Z12gauss_seidelIdEviiPKT_PS0_)
        /*0008*/ 	.word	0x00000028


	//----- nvinfo : EIATTR_FRAME_SIZE
	.align		4
.L_2:
        /*000c*/ 	.byte	0x04, 0x11
        /*000e*/ 	.short	(.L_4 - .L_3)
	.align		4
.L_3:
        /*0010*/ 	.word	index@(_Z12gauss_seidelIdEviiPKT_PS0_)
        /*0014*/ 	.word	0x00000000


	//----- nvinfo : EIATTR_MIN_STACK_SIZE
	.align		4
.L_4:
        /*0018*/ 	.byte	0x04, 0x12
        /*001a*/ 	.short	(.L_6 - .L_5)
	.align		4
.L_5:
        /*001c*/ 	.word	index@(_Z12gauss_seidelIdEviiPKT_PS0_)
        /*0020*/ 	.word	0x00000000
.L_6:


//--------------------- .nv.compat                --------------------------
	.section	.nv.compat,"",@"SHT_CUDA_COMPAT_INFO"
	.align	4
        /*0000*/ 	.byte	0x02, 0x09, 0x00, 0x00, 0x02, 0x02, 0x01, 0x00, 0x02, 0x05, 0x05, 0x00, 0x03, 0x07, 0x01, 0x01
        /*0010*/ 	.byte	0x02, 0x03, 0x00, 0x00, 0x02, 0x06, 0x01, 0x00, 0x04, 0x0b, 0x08, 0x00, 0x01, 0x00, 0x00, 0x00
        /*0020*/ 	.byte	0x00, 0x00, 0x00, 0x00


//--------------------- .nv.info._Z12gauss_seidelIdEviiPKT_PS0_ --------------------------
	.section	.nv.info._Z12gauss_seidelIdEviiPKT_PS0_,"",@"SHT_CUDA_INFO"
	.sectionflags	@""
	.align	4


	//----- nvinfo : EIATTR_CUDA_API_VERSION
	.align		4
        /*0000*/ 	.byte	0x04, 0x37
        /*0002*/ 	.short	(.L_8 - .L_7)
.L_7:
        /*0004*/ 	.word	0x00000082


	//----- nvinfo : EIATTR_KPARAM_INFO
	.align		4
.L_8:
        /*0008*/ 	.byte	0x04, 0x17
        /*000a*/ 	.short	(.L_10 - .L_9)
.L_9:
        /*000c*/ 	.word	0x00000000
        /*0010*/ 	.short	0x0003
        /*0012*/ 	.short	0x0010
        /*0014*/ 	.byte	0x00, 0xf5, 0x21, 0x00


	//----- nvinfo : EIATTR_KPARAM_INFO
	.align		4
.L_10:
        /*0018*/ 	.byte	0x04, 0x17
        /*001a*/ 	.short	(.L_12 - .L_11)
.L_11:
        /*001c*/ 	.word	0x00000000
        /*0020*/ 	.short	0x0002
        /*0022*/ 	.short	0x0008
        /*0024*/ 	.byte	0x00, 0xf5, 0x21, 0x00


	//----- nvinfo : EIATTR_KPARAM_INFO
	.align		4
.L_12:
        /*0028*/ 	.byte	0x04, 0x17
        /*002a*/ 	.short	(.L_14 - .L_13)
.L_13:
        /*002c*/ 	.word	0x00000000
        /*0030*/ 	.short	0x0001
        /*0032*/ 	.short	0x0004
        /*0034*/ 	.byte	0x00, 0xf0, 0x11, 0x00


	//----- nvinfo : EIATTR_KPARAM_INFO
	.align		4
.L_14:
        /*0038*/ 	.byte	0x04, 0x17
        /*003a*/ 	.short	(.L_16 - .L_15)
.L_15:
        /*003c*/ 	.word	0x00000000
        /*0040*/ 	.short	0x0000
        /*0042*/ 	.short	0x0000
        /*0044*/ 	.byte	0x00, 0xf0, 0x11, 0x00


	//----- nvinfo : EIATTR_SPARSE_MMA_MASK
	.align		4
.L_16:
        /*0048*/ 	.byte	0x03, 0x50
        /*004a*/ 	.short	0x0000


	//----- nvinfo : EIATTR_MAXREG_COUNT
	.align		4
        /*004c*/ 	.byte	0x03, 0x1b
        /*004e*/ 	.short	0x00ff


	//----- nvinfo : EIATTR_EXTERNS
	.align		4
        /*0050*/ 	.byte	0x04, 0x0f
        /*0052*/ 	.short	(.L_18 - .L_17)


	//   ....[0]....
	.align		4
.L_17:
        /*0054*/ 	.word	index@(vprintf)


	//----- nvinfo : EIATTR_MERCURY_ISA_VERSION
	.align		4
.L_18:
        /*0058*/ 	.byte	0x03, 0x5f
        /*005a*/ 	.short	0x0101


	//----- nvinfo : EIATTR_VRC_CTA_INIT_COUNT
	.align		4
        /*005c*/ 	.byte	0x02, 0x4a
	.zero		1
	.zero		1


	//----- nvinfo : EIATTR_SYSCALL_OFFSETS
	.align		4
        /*0060*/ 	.byte	0x04, 0x46
        /*0062*/ 	.short	(.L_20 - .L_19)


	//   ....[0]....
.L_19:
        /*0064*/ 	.word	0x00000380


	//   ....[1]....
        /*0068*/ 	.word	0x000004f0


	//   ....[2]....
        /*006c*/ 	.word	0x000005f0


	//   ....[3]....
        /*0070*/ 	.word	0x000006f0


	//   ....[4]....
        /*0074*/ 	.word	0x00000960


	//   ....[5]....
        /*0078*/ 	.word	0x00000b90


	//   ....[6]....
        /*007c*/ 	.word	0x00000d60


	//----- nvinfo : EIATTR_EXIT_INSTR_OFFSETS
	.align		4
.L_20:
        /*0080*/ 	.byte	0x04, 0x1c
        /*0082*/ 	.short	(.L_22 - .L_21)


	//   ....[0]....
.L_21:
        /*0084*/ 	.word	0x00000040


	//   ....[1]....
        /*0088*/ 	.word	0x00000f30


	//----- nvinfo : EIATTR_CRS_STACK_SIZE
	.align		4
.L_22:
        /*008c*/ 	.byte	0x04, 0x1e
        /*008e*/ 	.short	(.L_24 - .L_23)
.L_23:
        /*0090*/ 	.word	0x00000000


	//----- nvinfo : EIATTR_CBANK_PARAM_SIZE
	.align		4
.L_24:
        /*0094*/ 	.byte	0x03, 0x19
        /*0096*/ 	.short	0x0018


	//----- nvinfo : EIATTR_PARAM_CBANK
	.align		4
        /*0098*/ 	.byte	0x04, 0x0a
        /*009a*/ 	.short	(.L_26 - .L_25)
	.align		4
.L_25:
        /*009c*/ 	.word	index@(.nv.constant0._Z12gauss_seidelIdEviiPKT_PS0_)
        /*00a0*/ 	.short	0x0380
        /*00a2*/ 	.short	0x0018


	//----- nvinfo : EIATTR_SW_WAR
	.align		4
.L_26:
        /*00a4*/ 	.byte	0x04, 0x36
        /*00a6*/ 	.short	(.L_28 - .L_27)
.L_27:
        /*00a8*/ 	.word	0x00000008
.L_28:


//--------------------- .nv.callgraph             --------------------------
	.section	.nv.callgraph,"",@"SHT_CUDA_CALLGRAPH"
	.align	4
	.sectionentsize	8
	.align		4
        /*0000*/ 	.word	0x00000000
	.align		4
        /*0004*/ 	.word	0xffffffff
	.align		4
        /*0008*/ 	.word	index@(_Z12gauss_seidelIdEviiPKT_PS0_)
	.align		4
        /*000c*/ 	.word	index@(vprintf)
	.align		4
        /*0010*/ 	.word	0x00000000
	.align		4
        /*0014*/ 	.word	0xfffffffe
	.align		4
        /*0018*/ 	.word	0x00000000
	.align		4
        /*001c*/ 	.word	0xfffffffd
	.align		4
        /*0020*/ 	.word	0x00000000
	.align		4
        /*0024*/ 	.word	0xfffffffc


//--------------------- .nv.constant4             --------------------------
	.section	.nv.constant4,"a",@progbits
	.align	8
	.align		8
.nv.constant4:
        /*0000*/ 	.dword	vprintf
	.align		8
        /*0008*/ 	.dword	$str


//--------------------- .text._Z12gauss_seidelIdEviiPKT_PS0_ --------------------------
	.section	.text._Z12gauss_seidelIdEviiPKT_PS0_,"ax",@progbits
	.align	128
        .global         _Z12gauss_seidelIdEviiPKT_PS0_
        .type           _Z12gauss_seidelIdEviiPKT_PS0_,@function
        .size           _Z12gauss_seidelIdEviiPKT_PS0_,(.L_x_14 - _Z12gauss_seidelIdEviiPKT_PS0_)
        .other          _Z12gauss_seidelIdEviiPKT_PS0_,@"STO_CUDA_ENTRY STV_DEFAULT"
_Z12gauss_seidelIdEviiPKT_PS0_:
.text._Z12gauss_seidelIdEviiPKT_PS0_:
[----:B------:R-:W0:Y:S08]  /*0000*/  LDC R1, c[0x0][0x37c] ;  /* 0x0000df00ff017b82 */ /* 0x000e300000000800 */
[----:B------:R-:W1:Y:S02]  /*0010*/  LDC.64 R2, c[0x0][0x380] ;  /* 0x0000e000ff027b82 */ /* 0x000e640000000a00 */
[----:B-1----:R-:W-:-:S04]  /*0020*/  VIMNMX R0, PT, PT, R2, R3, PT ;  /* 0x0000000302007248 */ /* 0x002fc80003fe0100 */
[----:B------:R-:W-:-:S13]  /*0030*/  ISETP.GE.AND P0, PT, R0, 0x3, PT ;  /* 0x000000030000780c */ /* 0x000fda0003f06270 */
[----:B0-----:R-:W-:Y:S05]  /*0040*/  @!P0 EXIT ;  /* 0x000000000000894d */ /* 0x001fea0003800000 */
[----:B------:R-:W-:Y:S01]  /*0050*/  IMAD.MOV.U32 R34, RZ, RZ, 0x1 ;  /* 0x00000001ff227424 */ /* 0x000fe200078e00ff */
[----:B------:R-:W0:Y:S01]  /*0060*/  LDCU.64 UR36, c[0x0][0x358] ;  /* 0x00006b00ff2477ac */ /* 0x000e220008000a00 */
[----:B------:R-:W1:Y:S05]  /*0070*/  LDCU.64 UR38, c[0x0][0x390] ;  /* 0x00007200ff2677ac */ /* 0x000e6a0008000a00 */
.L_x_12:
[----:B--2---:R-:W2:Y:S01]  /*0080*/  LDCU.64 UR4, c[0x0][0x380] ;  /* 0x00007000ff0477ac */ /* 0x004ea20008000a00 */
[----:B---3--:R-:W3:Y:S01]  /*0090*/  LDC R11, c[0x0][0x384] ;  /* 0x0000e100ff0b7b82 */ /* 0x008ee20000000800 */
[C---:B------:R-:W-:Y:S02]  /*00a0*/  VIADD R32, R34.reuse, 0xffffffff ;  /* 0xffffffff22207836 */ /* 0x040fe40000000000 */
[----:B------:R-:W-:Y:S01]  /*00b0*/  IMAD.MOV.U32 R24, RZ, RZ, 0x1 ;  /* 0x00000001ff187424 */ /* 0x000fe200078e00ff */
[----:B--2---:R-:W-:Y:S02]  /*00c0*/  UIADD3 UR6, UPT, UPT, UR5, -0x3, URZ ;  /* 0xfffffffd05067890 */ /* 0x004fe4000fffe0ff */
[----:B------:R-:W-:Y:S02]  /*00d0*/  UIADD3 UR4, UPT, UPT, UR4, -0x2, URZ ;  /* 0xfffffffe04047890 */ /* 0x000fe4000fffe0ff */
[----:B------:R-:W-:Y:S01]  /*00e0*/  UISETP.GE.U32.AND UP0, UPT, UR6, 0x3, UPT ;  /* 0x000000030600788c */ /* 0x000fe2000bf06070 */
[----:B---3--:R-:W-:-:S03]  /*00f0*/  IMAD R33, R34, R11, RZ ;  /* 0x0000000b22217224 */ /* 0x008fc600078e02ff */
[C---:B------:R-:W-:Y:S02]  /*0100*/  ISETP.NE.AND P0, PT, R34.reuse, UR4, PT ;  /* 0x0000000422007c0c */ /* 0x040fe4000bf05270 */
[----:B------:R-:W-:Y:S01]  /*0110*/  IADD3 R34, PT, PT, R34, 0x1, RZ ;  /* 0x0000000122227810 */ /* 0x000fe20007ffe0ff */
[----:B------:R-:W-:Y:S01]  /*0120*/  IMAD.IADD R31, R33, 0x1, R11 ;  /* 0x00000001211f7824 */ /* 0x000fe200078e020b */
[----:B------:R-:W-:Y:S01]  /*0130*/  P2R R35, PR, RZ, 0x1 ;  /* 0x00000001ff237803 */ /* 0x000fe20000000000 */
[----:B------:R-:W-:Y:S08]  /*0140*/  BRA.U !UP0, `(.L_x_0) ;  /* 0x0000000508cc7547 */ /* 0x000ff0000b800000 */
[----:B------:R-:W2:Y:S01]  /*0150*/  LDC.64 R6, c[0x0][0x388] ;  /* 0x0000e200ff067b82 */ /* 0x000ea20000000a00 */
[----:B------:R-:W-:Y:S01]  /*0160*/  UIADD3 UR5, UPT, UPT, UR5, -0x2, URZ ;  /* 0xfffffffe05057890 */ /* 0x000fe2000fffe0ff */
[----:B------:R-:W-:Y:S01]  /*0170*/  BSSY.RECONVERGENT B6, `(.L_x_1) ;  /* 0x000006f000067945 */ /* 0x000fe20003800200 */
[----:B------:R-:W-:Y:S01]  /*0180*/  IMAD R30, R32, R11, 0x1 ;  /* 0x00000001201e7424 */ /* 0x000fe200078e020b */
[----:B------:R-:W-:Y:S01]  /*0190*/  MOV R27, R33 ;  /* 0x00000021001b7202 */ /* 0x000fe20000000f00 */
[----:B------:R-:W-:Y:S01]  /*01a0*/  ULOP3.LUT UR5, UR5, 0xfffffffc, URZ, 0xc0, !UPT ;  /* 0xfffffffc05057892 */ /* 0x000fe2000f8ec0ff */
[----:B------:R-:W-:Y:S02]  /*01b0*/  IMAD.MOV.U32 R29, RZ, RZ, RZ ;  /* 0x000000ffff1d7224 */ /* 0x000fe400078e00ff */
[----:B------:R-:W3:Y:S01]  /*01c0*/  LDC.64 R4, c[0x0][0x390] ;  /* 0x0000e400ff047b82 */ /* 0x000ee20000000a00 */
[----:B------:R-:W-:Y:S01]  /*01d0*/  UIADD3 UR5, UPT, UPT, -UR5, URZ, URZ ;  /* 0x000000ff05057290 */ /* 0x000fe2000fffe1ff */
[----:B------:R-:W-:-:S05]  /*01e0*/  IMAD.MOV.U32 R28, RZ, RZ, R31 ;  /* 0x000000ffff1c7224 */ /* 0x000fca00078e001f */
[----:B------:R-:W-:Y:S02]  /*01f0*/  IMAD.U32 R26, RZ, RZ, UR5 ;  /* 0x00000005ff1a7e24 */ /* 0x000fe4000f8e00ff */
[----:B--2---:R-:W-:-:S04]  /*0200*/  IMAD.WIDE.U32 R2, R31, 0x8, R6 ;  /* 0x000000081f027825 */ /* 0x004fc800078e0006 */
[----:B------:R-:W-:Y:S01]  /*0210*/  IMAD.WIDE.U32 R6, R33, 0x8, R6 ;  /* 0x0000000821067825 */ /* 0x000fe200078e0006 */
[----:B------:R-:W-:-:S03]  /*0220*/  IADD3 R36, P0, PT, R2, 0x20, RZ ;  /* 0x0000002002247810 */ /* 0x000fc60007f1e0ff */
[----:B---3--:R-:W-:Y:S01]  /*0230*/  IMAD.WIDE.U32 R4, R33, 0x8, R4 ;  /* 0x0000000821047825 */ /* 0x008fe200078e0004 */
[----:B------:R-:W-:-:S03]  /*0240*/  IADD3 R22, P2, PT, R6, 0x28, RZ ;  /* 0x0000002806167810 */ /* 0x000fc60007f5e0ff */
[----:B------:R-:W-:Y:S01]  /*0250*/  IMAD.X R37, RZ, RZ, R3, P0 ;  /* 0x000000ffff257224 */ /* 0x000fe200000e0603 */
[----:B------:R-:W-:Y:S01]  /*0260*/  IADD3 R0, P1, PT, R4, 0x20, RZ ;  /* 0x0000002004007810 */ /* 0x000fe20007f3e0ff */
[----:B------:R-:W-:-:S03]  /*0270*/  IMAD.X R23, RZ, RZ, R7, P2 ;  /* 0x000000ffff177224 */ /* 0x000fc600010e0607 */
[----:B------:R-:W-:-:S09]  /*0280*/  IADD3.X R9, PT, PT, RZ, R5, RZ, P1, !PT ;  /* 0x00000005ff097210 */ /* 0x000fd20000ffe4ff */
.L_x_6:
[----:B--2---:R-:W-:Y:S01]  /*0290*/  MOV R2, 0x0 ;  /* 0x0000000000027802 */ /* 0x004fe20000000f00 */
[----:B------:R-:W2:Y:S01]  /*02a0*/  LDCU.64 UR6, c[0x4][0x8] ;  /* 0x01000100ff0677ac */ /* 0x000ea20008000a00 */
[----:B------:R-:W-:Y:S02]  /*02b0*/  CS2R R6, SRZ ;  /* 0x0000000000067805 */ /* 0x000fe4000001ff00 */
[----:B------:R-:W-:Y:S01]  /*02c0*/  MOV R24, R0 ;  /* 0x0000000000187202 */ /* 0x000fe20000000f00 */
[----:B------:R-:W-:Y:S01]  /*02d0*/  IMAD.MOV.U32 R25, RZ, RZ, R9 ;  /* 0x000000ffff197224 */ /* 0x000fe200078e0009 */
[----:B-1----:R-:W-:Y:S01]  /*02e0*/  UIADD3 UR4, UP0, UPT, UR38, 0x10, URZ ;  /* 0x0000001026047890 */ /* 0x002fe2000ff1e0ff */
[----:B------:R-:W1:Y:S03]  /*02f0*/  LDC.64 R2, c[0x4][R2] ;  /* 0x0100000002027b82 */ /* 0x000e660000000a00 */
[----:B------:R-:W-:-:S02]  /*0300*/  UIADD3.X UR5, UPT, UPT, URZ, UR39, URZ, UP0, !UPT ;  /* 0x00000027ff057290 */ /* 0x000fc400087fe4ff */
[----:B------:R-:W-:-:S04]  /*0310*/  IMAD.U32 R16, RZ, RZ, UR4 ;  /* 0x00000004ff107e24 */ /* 0x000fc8000f8e00ff */
[----:B------:R-:W-:Y:S01]  /*0320*/  MOV R17, UR5 ;  /* 0x0000000500117c02 */ /* 0x000fe20008000f00 */
[----:B--2---:R-:W-:Y:S02]  /*0330*/  IMAD.U32 R4, RZ, RZ, UR6 ;  /* 0x00000006ff047e24 */ /* 0x004fe4000f8e00ff */
[----:B------:R-:W-:-:S04]  /*0340*/  IMAD.WIDE R18, R30, 0x8, R16 ;  /* 0x000000081e127825 */ /* 0x000fc800078e0210 */
[----:B------:R-:W-:Y:S02]  /*0350*/  IMAD.U32 R5, RZ, RZ, UR7 ;  /* 0x00000007ff057e24 */ /* 0x000fe4000f8e00ff */
[----:B------:R-:W-:-:S07]  /*0360*/  IMAD.WIDE R16, R27, 0x8, R16 ;  /* 0x000000081b107825 */ /* 0x000fce00078e0210 */
[----:B------:R-:W-:-:S07]  /*0370*/  LEPC R20, `(.L_x_2) ;  /* 0x000000001014794e */ /* 0x000fce0000000000 */
[----:B01----:R-:W-:Y:S05]  /*0380*/  CALL.ABS.NOINC R2 ;  /* 0x0000000002007343 */ /* 0x003fea0003c00000 */
.L_x_2:
[----:B------:R-:W2:Y:S01]  /*0390*/  LDG.E.64 R6, desc[UR36][R18.64+-0x10] ;  /* 0xfffff02412067981 */ /* 0x000ea2000c1e1b00 */
[----:B------:R-:W0:Y:S03]  /*03a0*/  LDC.64 R2, c[0x0][0x388] ;  /* 0x0000e200ff027b82 */ /* 0x000e260000000a00 */
[----:B------:R-:W2:Y:S01]  /*03b0*/  LDG.E.64 R4, desc[UR36][R16.64+-0x10] ;  /* 0xfffff02410047981 */ /* 0x000ea2000c1e1b00 */
[----:B------:R-:W-:Y:S01]  /*03c0*/  VIADD R9, R28, 0x1 ;  /* 0x000000011c097836 */ /* 0x000fe20000000000 */
[----:B------:R-:W1:Y:S03]  /*03d0*/  LDCU.64 UR4, c[0x4][0x8] ;  /* 0x01000100ff0477ac */ /* 0x000e660008000a00 */
[----:B------:R-:W3:Y:S01]  /*03e0*/  LDC.64 R12, c[0x0][0x390] ;  /* 0x0000e400ff0c7b82 */ /* 0x000ee20000000a00 */
[----:B0-----:R-:W-:-:S05]  /*03f0*/  IMAD.WIDE.U32 R8, R9, 0x8, R2 ;  /* 0x0000000809087825 */ /* 0x001fca00078e0002 */
[----:B------:R-:W4:Y:S01]  /*0400*/  LDG.E.64 R2, desc[UR36][R8.64] ;  /* 0x0000002408027981 */ /* 0x000f22000c1e1b00 */
[----:B--2---:R-:W-:-:S03]  /*0410*/  DADD R6, R6, R4 ;  /* 0x0000000006067229 */ /* 0x004fc60000000004 */
[----:B------:R-:W2:Y:S05]  /*0420*/  LDG.E.64 R4, desc[UR36][R22.64+-0x18] ;  /* 0xffffe82416047981 */ /* 0x000eaa000c1e1b00 */
[----:B----4-:R-:W-:Y:S01]  /*0430*/  DADD R2, R6, R2 ;  /* 0x0000000006027229 */ /* 0x010fe20000000002 */
[----:B------:R-:W-:-:S07]  /*0440*/  CS2R R6, SRZ ;  /* 0x0000000000067805 */ /* 0x000fce000001ff00 */
[----:B--2---:R-:W-:Y:S01]  /*0450*/  DADD R2, R2, R4 ;  /* 0x0000000002027229 */ /* 0x004fe20000000004 */
[----:B------:R-:W-:Y:S01]  /*0460*/  IADD3 R5, PT, PT, R27, 0x1, RZ ;  /* 0x000000011b057810 */ /* 0x000fe20007ffe0ff */
[----:B-1----:R-:W-:-:S04]  /*0470*/  IMAD.U32 R4, RZ, RZ, UR4 ;  /* 0x00000004ff047e24 */ /* 0x002fc8000f8e00ff */
[----:B---3--:R-:W-:Y:S02]  /*0480*/  IMAD.WIDE.U32 R12, R5, 0x8, R12 ;  /* 0x00000008050c7825 */ /* 0x008fe400078e000c */
[----:B------:R-:W-:Y:S01]  /*0490*/  DMUL R10, R2, 0.25 ;  /* 0x3fd00000020a7828 */ /* 0x000fe20000000000 */
[----:B------:R-:W-:Y:S01]  /*04a0*/  MOV R2, 0x0 ;  /* 0x0000000000027802 */ /* 0x000fe20000000f00 */
[----:B------:R-:W-:-:S03]  /*04b0*/  IMAD.U32 R5, RZ, RZ, UR5 ;  /* 0x00000005ff057e24 */ /* 0x000fc6000f8e00ff */
[----:B------:R0:W1:Y:S02]  /*04c0*/  LDC.64 R8, c[0x4][R2] ;  /* 0x0100000002087b82 */ /* 0x0000640000000a00 */
[----:B------:R0:W-:Y:S04]  /*04d0*/  STG.E.64 desc[UR36][R12.64], R10 ;  /* 0x0000000a0c007986 */ /* 0x0001e8000c101b24 */
[----:B------:R-:W-:-:S07]  /*04e0*/  LEPC R20, `(.L_x_3) ;  /* 0x000000001014794e */ /* 0x000fce0000000000 */
[----:B01----:R-:W-:Y:S05]  /*04f0*/  CALL.ABS.NOINC R8 ;  /* 0x0000000008007343 */ /* 0x003fea0003c00000 */
.L_x_3:
[----:B------:R-:W2:Y:S01]  /*0500*/  LDG.E.64 R10, desc[UR36][R18.64+-0x8] ;  /* 0xfffff824120a7981 */ /* 0x000ea2000c1e1b00 */
[----:B------:R-:W0:Y:S03]  /*0510*/  LDCU.64 UR4, c[0x4][0x8] ;  /* 0x01000100ff0477ac */ /* 0x000e260008000a00 */
[----:B------:R-:W2:Y:S04]  /*0520*/  LDG.E.64 R8, desc[UR36][R16.64+-0x8] ;  /* 0xfffff82410087981 */ /* 0x000ea8000c1e1b00 */
[----:B------:R-:W3:Y:S04]  /*0530*/  LDG.E.64 R4, desc[UR36][R36.64+-0x10] ;  /* 0xfffff02424047981 */ /* 0x000ee8000c1e1b00 */
[----:B------:R-:W4:Y:S01]  /*0540*/  LDG.E.64 R6, desc[UR36][R22.64+-0x10] ;  /* 0xfffff02416067981 */ /* 0x000f22000c1e1b00 */
[----:B--2---:R-:W-:-:S08]  /*0550*/  DADD R8, R10, R8 ;  /* 0x000000000a087229 */ /* 0x004fd00000000008 */
[----:B---3--:R-:W-:Y:S02]  /*0560*/  DADD R4, R8, R4 ;  /* 0x0000000008047229 */ /* 0x008fe40000000004 */
[----:B------:R1:W2:Y:S06]  /*0570*/  LDC.64 R8, c[0x4][R2] ;  /* 0x0100000002087b82 */ /* 0x0002ac0000000a00 */
[----:B----4-:R-:W-:Y:S01]  /*0580*/  DADD R4, R4, R6 ;  /* 0x0000000004047229 */ /* 0x010fe20000000006 */
[----:B------:R-:W-:-:S07]  /*0590*/  CS2R R6, SRZ ;  /* 0x0000000000067805 */ /* 0x000fce000001ff00 */
[----:B------:R-:W-:Y:S01]  /*05a0*/  DMUL R10, R4, 0.25 ;  /* 0x3fd00000040a7828 */ /* 0x000fe20000000000 */
[----:B0-----:R-:W-:Y:S01]  /*05b0*/  MOV R4, UR4 ;  /* 0x0000000400047c02 */ /* 0x001fe20008000f00 */
[----:B------:R-:W-:-:S05]  /*05c0*/  IMAD.U32 R5, RZ, RZ, UR5 ;  /* 0x00000005ff057e24 */ /* 0x000fca000f8e00ff */
[----:B------:R1:W-:Y:S04]  /*05d0*/  STG.E.64 desc[UR36][R24.64+-0x10], R10 ;  /* 0xfffff00a18007986 */ /* 0x0003e8000c101b24 */
[----:B------:R-:W-:-:S07]  /*05e0*/  LEPC R20, `(.L_x_4) ;  /* 0x000000001014794e */ /* 0x000fce0000000000 */
[----:B-12---:R-:W-:Y:S05]  /*05f0*/  CALL.ABS.NOINC R8 ;  /* 0x0000000008007343 */ /* 0x006fea0003c00000 */
.L_x_4:
[----:B------:R-:W2:Y:S04]  /*0600*/  LDG.E.64 R10, desc[UR36][R18.64] ;  /* 0x00000024120a7981 */ /* 0x000ea8000c1e1b00 */
[----:B------:R-:W2:Y:S04]  /*0610*/  LDG.E.64 R8, desc[UR36][R16.64] ;  /* 0x0000002410087981 */ /* 0x000ea8000c1e1b00 */
[----:B------:R-:W3:Y:S04]  /*0620*/  LDG.E.64 R4, desc[UR36][R36.64+-0x8] ;  /* 0xfffff82424047981 */ /* 0x000ee8000c1e1b00 */
[----:B------:R-:W4:Y:S01]  /*0630*/  LDG.E.64 R6, desc[UR36][R22.64+-0x8] ;  /* 0xfffff82416067981 */ /* 0x000f22000c1e1b00 */
[----:B------:R-:W0:Y:S01]  /*0640*/  LDC.64 R2, c[0x4][R2] ;  /* 0x0100000002027b82 */ /* 0x000e220000000a00 */
[----:B------:R-:W1:Y:S01]  /*0650*/  LDCU.64 UR4, c[0x4][0x8] ;  /* 0x01000100ff0477ac */ /* 0x000e620008000a00 */
[----:B--2---:R-:W-:-:S08]  /*0660*/  DADD R8, R10, R8 ;  /* 0x000000000a087229 */ /* 0x004fd00000000008 */
[----:B---3--:R-:W-:-:S08]  /*0670*/  DADD R4, R8, R4 ;  /* 0x0000000008047229 */ /* 0x008fd00000000004 */
[----:B----4-:R-:W-:Y:S01]  /*0680*/  DADD R4, R4, R6 ;  /* 0x0000000004047229 */ /* 0x010fe20000000006 */
[----:B------:R-:W-:-:S07]  /*0690*/  CS2R R6, SRZ ;  /* 0x0000000000067805 */ /* 0x000fce000001ff00 */
[----:B------:R-:W-:Y:S01]  /*06a0*/  DMUL R8, R4, 0.25 ;  /* 0x3fd0000004087828 */ /* 0x000fe20000000000 */
[----:B-1----:R-:W-:Y:S01]  /*06b0*/  IMAD.U32 R4, RZ, RZ, UR4 ;  /* 0x00000004ff047e24 */ /* 0x002fe2000f8e00ff */
[----:B------:R-:W-:-:S05]  /*06c0*/  MOV R5, UR5 ;  /* 0x0000000500057c02 */ /* 0x000fca0008000f00 */
[----:B0-----:R1:W-:Y:S04]  /*06d0*/  STG.E.64 desc[UR36][R24.64+-0x8], R8 ;  /* 0xfffff80818007986 */ /* 0x0013e8000c101b24 */
[----:B------:R-:W-:-:S07]  /*06e0*/  LEPC R20, `(.L_x_5) ;  /* 0x000000001014794e */ /* 0x000fce0000000000 */
[----:B-1----:R-:W-:Y:S05]  /*06f0*/  CALL.ABS.NOINC R2 ;  /* 0x0000000002007343 */ /* 0x002fea0003c00000 */
.L_x_5:
[----:B------:R-:W2:Y:S04]  /*0700*/  LDG.E.64 R18, desc[UR36][R18.64+0x8] ;  /* 0x0000082412127981 */ /* 0x000ea8000c1e1b00 */
[----:B------:R-:W2:Y:S04]  /*0710*/  LDG.E.64 R16, desc[UR36][R16.64+0x8] ;  /* 0x0000082410107981 */ /* 0x000ea8000c1e1b00 */
[----:B------:R0:W3:Y:S04]  /*0720*/  LDG.E.64 R6, desc[UR36][R36.64] ;  /* 0x0000002424067981 */ /* 0x0000e8000c1e1b00 */
[----:B------:R1:W4:Y:S01]  /*0730*/  LDG.E.64 R2, desc[UR36][R22.64] ;  /* 0x0000002416027981 */ /* 0x000322000c1e1b00 */
[----:B------:R-:W-:Y:S01]  /*0740*/  VIADD R26, R26, 0x4 ;  /* 0x000000041a1a7836 */ /* 0x000fe20000000000 */
[----:B------:R-:W-:Y:S01]  /*0750*/  IADD3 R0, P0, PT, R24, 0x20, RZ ;  /* 0x0000002018007810 */ /* 0x000fe20007f1e0ff */
[----:B------:R-:W-:Y:S01]  /*0760*/  VIADD R29, R29, 0x4 ;  /* 0x000000041d1d7836 */ /* 0x000fe20000000000 */
[----:B------:R-:W-:Y:S01]  /*0770*/  IADD3 R27, PT, PT, R27, 0x4, RZ ;  /* 0x000000041b1b7810 */ /* 0x000fe20007ffe0ff */
[----:B------:R-:W-:Y:S01]  /*0780*/  VIADD R30, R30, 0x4 ;  /* 0x000000041e1e7836 */ /* 0x000fe20000000000 */
[----:B0-----:R-:W-:Y:S01]  /*0790*/  IADD3 R36, P2, PT, R36, 0x20, RZ ;  /* 0x0000002024247810 */ /* 0x001fe20007f5e0ff */
[----:B------:R-:W-:Y:S01]  /*07a0*/  VIADD R28, R28, 0x4 ;  /* 0x000000041c1c7836 */ /* 0x000fe20000000000 */
[----:B------:R-:W-:-:S02]  /*07b0*/  IADD3.X R9, PT, PT, RZ, R25, RZ, P0, !PT ;  /* 0x00000019ff097210 */ /* 0x000fc400007fe4ff */
[----:B-1----:R-:W-:Y:S01]  /*07c0*/  IADD3 R22, P1, PT, R22, 0x20, RZ ;  /* 0x0000002016167810 */ /* 0x002fe20007f3e0ff */
[----:B------:R-:W-:Y:S01]  /*07d0*/  IMAD.X R37, RZ, RZ, R37, P2 ;  /* 0x000000ffff257224 */ /* 0x000fe200010e0625 */
[----:B------:R-:W-:-:S03]  /*07e0*/  ISETP.NE.AND P2, PT, R26, RZ, PT ;  /* 0x000000ff1a00720c */ /* 0x000fc60003f45270 */
[----:B------:R-:W-:Y:S01]  /*07f0*/  IMAD.X R23, RZ, RZ, R23, P1 ;  /* 0x000000ffff177224 */ /* 0x000fe200008e0617 */
[----:B--2---:R-:W-:-:S08]  /*0800*/  DADD R4, R18, R16 ;  /* 0x0000000012047229 */ /* 0x004fd00000000010 */
[----:B---3--:R-:W-:-:S08]  /*0810*/  DADD R4, R4, R6 ;  /* 0x0000000004047229 */ /* 0x008fd00000000006 */
[----:B----4-:R-:W-:-:S08]  /*0820*/  DADD R2, R4, R2 ;  /* 0x0000000004027229 */ /* 0x010fd00000000002 */
[----:B------:R-:W-:-:S07]  /*0830*/  DMUL R2, R2, 0.25 ;  /* 0x3fd0000002027828 */ /* 0x000fce0000000000 */
[----:B------:R2:W-:Y:S01]  /*0840*/  STG.E.64 desc[UR36][R24.64], R2 ;  /* 0x0000000218007986 */ /* 0x0005e2000c101b24 */
[----:B------:R-:W-:Y:S05]  /*0850*/  @P2 BRA `(.L_x_6) ;  /* 0xfffffff8008c2947 */ /* 0x000fea000383ffff */
[----:B------:R-:W-:Y:S05]  /*0860*/  BSYNC.RECONVERGENT B6 ;  /* 0x0000000000067941 */ /* 0x000fea0003800200 */
.L_x_1:
[----:B--2---:R-:W-:-:S07]  /*0870*/  IADD3 R24, PT, PT, R29, 0x1, RZ ;  /* 0x000000011d187810 */ /* 0x004fce0007ffe0ff */
.L_x_0:
[----:B------:R-:W2:Y:S02]  /*0880*/  LDCU UR4, c[0x0][0x384] ;  /* 0x00007080ff0477ac */ /* 0x000ea40008000800 */
[----:B--2---:R-:W-:-:S04]  /*0890*/  UIADD3 UR5, UPT, UPT, UR4, -0x2, URZ ;  /* 0xfffffffe04057890 */ /* 0x004fc8000fffe0ff */
[----:B------:R-:W-:-:S09]  /*08a0*/  ULOP3.LUT UP0, URZ, UR5, 0x3, URZ, 0xc0, !UPT ;  /* 0x0000000305ff7892 */ /* 0x000fd2000f80c0ff */
[----:B------:R-:W-:Y:S05]  /*08b0*/  BRA.U !UP0, `(.L_x_7) ;  /* 0x0000000508947547 */ /* 0x000fea000b800000 */
[----:B------:R-:W-:-:S04]  /*08c0*/  ULOP3.LUT UR4, UR4, 0x3, URZ, 0xc0, !UPT ;  /* 0x0000000304047892 */ /* 0x000fc8000f8ec0ff */
[----:B------:R-:W-:-:S09]  /*08d0*/  UISETP.NE.AND UP0, UPT, UR4, 0x3, UPT ;  /* 0x000000030400788c */ /* 0x000fd2000bf05270 */
[----:B------:R-:W-:Y:S05]  /*08e0*/  BRA.U !UP0, `(.L_x_8) ;  /* 0x0000000108f47547 */ /* 0x000fea000b800000 */
[----:B------:R-:W-:Y:S01]  /*08f0*/  MOV R2, 0x0 ;  /* 0x0000000000027802 */ /* 0x000fe20000000f00 */
[----:B------:R-:W2:Y:S01]  /*0900*/  LDCU.64 UR4, c[0x4][0x8] ;  /* 0x01000100ff0477ac */ /* 0x000ea20008000a00 */
[----:B------:R-:W-:Y:S02]  /*0910*/  CS2R R6, SRZ ;  /* 0x0000000000067805 */ /* 0x000fe4000001ff00 */
[----:B------:R3:W4:Y:S01]  /*0920*/  LDC.64 R8, c[0x4][R2] ;  /* 0x0100000002087b82 */ /* 0x0007220000000a00 */
[----:B--2---:R-:W-:Y:S02]  /*0930*/  IMAD.U32 R4, RZ, RZ, UR4 ;  /* 0x00000004ff047e24 */ /* 0x004fe4000f8e00ff */
[----:B---3--:R-:W-:-:S07]  /*0940*/  IMAD.U32 R5, RZ, RZ, UR5 ;  /* 0x00000005ff057e24 */ /* 0x008fce000f8e00ff */
[----:B------:R-:W-:-:S07]  /*0950*/  LEPC R20, `(.L_x_9) ;  /* 0x000000001014794e */ /* 0x000fce0000000000 */
[----:B01--4-:R-:W-:Y:S05]  /*0960*/  CALL.ABS.NOINC R8 ;  /* 0x0000000008007343 */ /* 0x013fea0003c00000 */
.L_x_9:
[----:B------:R-:W0:Y:S01]  /*0970*/  LDC.64 R10, c[0x0][0x390] ;  /* 0x0000e400ff0a7b82 */ /* 0x000e220000000a00 */
[----:B------:R-:W1:Y:S01]  /*0980*/  LDCU UR6, c[0x0][0x384] ;  /* 0x00007080ff0677ac */ /* 0x000e620008000800 */
[----:B------:R-:W-:Y:S01]  /*0990*/  IADD3 R19, PT, PT, R33, -0x1, RZ ;  /* 0xffffffff21137810 */ /* 0x000fe20007ffe0ff */
[--C-:B------:R-:W-:Y:S01]  /*09a0*/  IMAD.IADD R13, R31, 0x1, R24.reuse ;  /* 0x000000011f0d7824 */ /* 0x100fe200078e0218 */
[----:B------:R-:W-:Y:S01]  /*09b0*/  IADD3 R25, P0, PT, R33, R24, RZ ;  /* 0x0000001821197210 */ /* 0x000fe20007f1e0ff */
[----:B------:R-:W2:Y:S02]  /*09c0*/  LDCU.64 UR4, c[0x0][0x388] ;  /* 0x00007100ff0477ac */ /* 0x000ea40008000a00 */
[--C-:B------:R-:W-:Y:S01]  /*09d0*/  IMAD.IADD R19, R19, 0x1, R24.reuse ;  /* 0x0000000113137824 */ /* 0x100fe200078e0218 */
[----:B------:R-:W3:Y:S01]  /*09e0*/  LDC.64 R8, c[0x0][0x388] ;  /* 0x0000e200ff087b82 */ /* 0x000ee20000000a00 */
[----:B-1----:R-:W-:-:S04]  /*09f0*/  IMAD R23, R32, UR6, R24 ;  /* 0x0000000620177c24 */ /* 0x002fc8000f8e0218 */
[----:B0-----:R-:W-:-:S04]  /*0a00*/  IMAD.WIDE R22, R23, 0x8, R10 ;  /* 0x0000000817167825 */ /* 0x001fc800078e020a */
[----:B------:R-:W-:Y:S01]  /*0a10*/  IMAD.WIDE R18, R19, 0x8, R10 ;  /* 0x0000000813127825 */ /* 0x000fe200078e020a */
[----:B------:R-:W4:Y:S01]  /*0a20*/  LDG.E.64 R6, desc[UR36][R22.64] ;  /* 0x0000002416067981 */ /* 0x000f22000c1e1b00 */
[----:B------:R-:W-:-:S03]  /*0a30*/  IADD3.X R0, PT, PT, RZ, RZ, RZ, P0, !PT ;  /* 0x000000ffff007210 */ /* 0x000fc600007fe4ff */
[----:B------:R-:W4:Y:S01]  /*0a40*/  LDG.E.64 R4, desc[UR36][R18.64] ;  /* 0x0000002412047981 */ /* 0x000f22000c1e1b00 */
[C---:B------:R-:W-:Y:S01]  /*0a50*/  IMAD.SHL.U32 R26, R25.reuse, 0x8, RZ ;  /* 0x00000008191a7824 */ /* 0x040fe200078e00ff */
[----:B------:R-:W-:Y:S01]  /*0a60*/  SHF.L.U64.HI R25, R25, 0x3, R0 ;  /* 0x0000000319197819 */ /* 0x000fe20000010200 */
[----:B---3--:R-:W-:-:S03]  /*0a70*/  IMAD.WIDE.U32 R12, R13, 0x8, R8 ;  /* 0x000000080d0c7825 */ /* 0x008fc600078e0008 */
[----:B--2---:R-:W-:-:S03]  /*0a80*/  IADD3 R16, P0, PT, R26, UR4, RZ ;  /* 0x000000041a107c10 */ /* 0x004fc6000ff1e0ff */
[----:B------:R-:W2:Y:S01]  /*0a90*/  LDG.E.64 R12, desc[UR36][R12.64] ;  /* 0x000000240c0c7981 */ /* 0x000ea2000c1e1b00 */
[----:B------:R-:W-:Y:S01]  /*0aa0*/  IADD3.X R17, PT, PT, R25, UR5, RZ, P0, !PT ;  /* 0x0000000519117c10 */ /* 0x000fe200087fe4ff */
[----:B------:R-:W-:Y:S01]  /*0ab0*/  IMAD.IADD R3, R33, 0x1, R24 ;  /* 0x0000000121037824 */ /* 0x000fe200078e0218 */
[----:B------:R-:W0:Y:S03]  /*0ac0*/  LDCU.64 UR4, c[0x4][0x8] ;  /* 0x01000100ff0477ac */ /* 0x000e260008000a00 */
[----:B------:R-:W3:Y:S01]  /*0ad0*/  LDG.E.64 R8, desc[UR36][R16.64+0x8] ;  /* 0x0000082410087981 */ /* 0x000ee2000c1e1b00 */
[----:B------:R-:W-:Y:S02]  /*0ae0*/  IMAD.WIDE.U32 R10, R3, 0x8, R10 ;  /* 0x00000008030a7825 */ /* 0x000fe400078e000a */
[----:B------:R-:W1:Y:S01]  /*0af0*/  LDC.64 R2, c[0x4][R2] ;  /* 0x0100000002027b82 */ /* 0x000e620000000a00 */
[----:B----4-:R-:W-:Y:S01]  /*0b00*/  DADD R4, R6, R4 ;  /* 0x0000000006047229 */ /* 0x010fe20000000004 */
[----:B------:R-:W-:-:S07]  /*0b10*/  CS2R R6, SRZ ;  /* 0x0000000000067805 */ /* 0x000fce000001ff00 */
[----:B--2---:R-:W-:-:S08]  /*0b20*/  DADD R4, R4, R12 ;  /* 0x0000000004047229 */ /* 0x004fd0000000000c */
[----:B---3--:R-:W-:Y:S01]  /*0b30*/  DADD R8, R4, R8 ;  /* 0x0000000004087229 */ /* 0x008fe20000000008 */
[----:B0-----:R-:W-:Y:S01]  /*0b40*/  MOV R4, UR4 ;  /* 0x0000000400047c02 */ /* 0x001fe20008000f00 */
[----:B------:R-:W-:-:S06]  /*0b50*/  IMAD.U32 R5, RZ, RZ, UR5 ;  /* 0x00000005ff057e24 */ /* 0x000fcc000f8e00ff */
[----:B------:R-:W-:-:S07]  /*0b60*/  DMUL R8, R8, 0.25 ;  /* 0x3fd0000008087828 */ /* 0x000fce0000000000 */
[----:B-1----:R0:W-:Y:S04]  /*0b70*/  STG.E.64 desc[UR36][R10.64], R8 ;  /* 0x000000080a007986 */ /* 0x0021e8000c101b24 */
[----:B------:R-:W-:-:S07]  /*0b80*/  LEPC R20, `(.L_x_10) ;  /* 0x000000001014794e */ /* 0x000fce0000000000 */
[----:B0-----:R-:W-:Y:S05]  /*0b90*/  CALL.ABS.NOINC R2 ;  /* 0x0000000002007343 */ /* 0x001fea0003c00000 */
.L_x_10:
[----:B------:R-:W0:Y:S01]  /*0ba0*/  LDCU.64 UR4, c[0x0][0x388] ;  /* 0x00007100ff0477ac */ /* 0x000e220008000a00 */
[----:B------:R-:W-:Y:S01]  /*0bb0*/  IADD3 R0, P0, PT, R31, R24, RZ ;  /* 0x000000181f007210 */ /* 0x000fe20007f1e0ff */
[----:B------:R-:W2:Y:S04]  /*0bc0*/  LDG.E.64 R22, desc[UR36][R22.64+0x8] ;  /* 0x0000082416167981 */ /* 0x000ea8000c1e1b00 */
[----:B------:R-:W-:Y:S01]  /*0bd0*/  IMAD.X R3, RZ, RZ, RZ, P0 ;  /* 0x000000ffff037224 */ /* 0x000fe200000e06ff */
[----:B------:R-:W2:Y:S04]  /*0be0*/  LDG.E.64 R18, desc[UR36][R18.64+0x8] ;  /* 0x0000082412127981 */ /* 0x000ea8000c1e1b00 */
[----:B------:R-:W3:Y:S01]  /*0bf0*/  LDG.E.64 R16, desc[UR36][R16.64+0x10] ;  /* 0x0000102410107981 */ /* 0x000ee2000c1e1b00 */
[----:B0-----:R-:W-:-:S04]  /*0c00*/  LEA R4, P0, R0, UR4, 0x3 ;  /* 0x0000000400047c11 */ /* 0x001fc8000f8018ff */
[----:B------:R-:W-:Y:S01]  /*0c10*/  LEA.HI.X R5, R0, UR5, R3, 0x3, P0 ;  /* 0x0000000500057c11 */ /* 0x000fe200080f1c03 */
[----:B------:R-:W0:Y:S05]  /*0c20*/  LDCU.64 UR4, c[0x0][0x390] ;  /* 0x00007200ff0477ac */ /* 0x000e2a0008000a00 */
[----:B------:R-:W4:Y:S01]  /*0c30*/  LDG.E.64 R4, desc[UR36][R4.64+0x8] ;  /* 0x0000082404047981 */ /* 0x000f22000c1e1b00 */
[----:B0-----:R-:W-:-:S04]  /*0c40*/  IADD3 R26, P0, PT, R26, UR4, RZ ;  /* 0x000000041a1a7c10 */ /* 0x001fc8000ff1e0ff */
[----:B------:R-:W-:Y:S02]  /*0c50*/  IADD3.X R27, PT, PT, R25, UR5, RZ, P0, !PT ;  /* 0x00000005191b7c10 */ /* 0x000fe400087fe4ff */
[----:B------:R-:W-:Y:S01]  /*0c60*/  IADD3 R24, PT, PT, R24, 0x2, RZ ;  /* 0x0000000218187810 */ /* 0x000fe20007ffe0ff */
[----:B--2---:R-:W-:-:S08]  /*0c70*/  DADD R2, R22, R18 ;  /* 0x0000000016027229 */ /* 0x004fd00000000012 */
[----:B----4-:R-:W-:-:S08]  /*0c80*/  DADD R2, R2, R4 ;  /* 0x0000000002027229 */ /* 0x010fd00000000004 */
[----:B---3--:R-:W-:-:S08]  /*0c90*/  DADD R2, R2, R16 ;  /* 0x0000000002027229 */ /* 0x008fd00000000010 */
[----:B------:R-:W-:-:S07]  /*0ca0*/  DMUL R2, R2, 0.25 ;  /* 0x3fd0000002027828 */ /* 0x000fce0000000000 */
[----:B------:R2:W-:Y:S04]  /*0cb0*/  STG.E.64 desc[UR36][R26.64+0x8], R2 ;  /* 0x000008021a007986 */ /* 0x0005e8000c101b24 */
.L_x_8:
[----:B------:R-:W3:Y:S02]  /*0cc0*/  LDCU UR4, c[0x0][0x384] ;  /* 0x00007080ff0477ac */ /* 0x000ee40008000800 */
[----:B---3--:R-:W-:-:S09]  /*0cd0*/  ULOP3.LUT UP0, URZ, UR4, 0x1, URZ, 0xc0, !UPT ;  /* 0x0000000104ff7892 */ /* 0x008fd2000f80c0ff */
[----:B------:R-:W-:Y:S05]  /*0ce0*/  BRA.U !UP0, `(.L_x_7) ;  /* 0x0000000108887547 */ /* 0x000fea000b800000 */
[----:B------:R-:W-:Y:S01]  /*0cf0*/  MOV R0, 0x0 ;  /* 0x0000000000007802 */ /* 0x000fe20000000f00 */
[----:B------:R-:W3:Y:S01]  /*0d00*/  LDCU.64 UR4, c[0x4][0x8] ;  /* 0x01000100ff0477ac */ /* 0x000ee20008000a00 */
[----:B------:R-:W-:Y:S02]  /*0d10*/  CS2R R6, SRZ ;  /* 0x0000000000067805 */ /* 0x000fe4000001ff00 */
[----:B--2---:R2:W4:Y:S01]  /*0d20*/  LDC.64 R2, c[0x4][R0] ;  /* 0x0100000000027b82 */ /* 0x0045220000000a00 */
[----:B---3--:R-:W-:Y:S02]  /*0d30*/  IMAD.U32 R4, RZ, RZ, UR4 ;  /* 0x00000004ff047e24 */ /* 0x008fe4000f8e00ff */
[----:B--2---:R-:W-:-:S07]  /*0d40*/  IMAD.U32 R5, RZ, RZ, UR5 ;  /* 0x00000005ff057e24 */ /* 0x004fce000f8e00ff */
[----:B------:R-:W-:-:S07]  /*0d50*/  LEPC R20, `(.L_x_11) ;  /* 0x000000001014794e */ /* 0x000fce0000000000 */
[----:B01--4-:R-:W-:Y:S05]  /*0d60*/  CALL.ABS.NOINC R2 ;  /* 0x0000000002007343 */ /* 0x013fea0003c00000 */
.L_x_11:
[----:B------:R-:W0:Y:S01]  /*0d70*/  LDC.64 R2, c[0x0][0x390] ;  /* 0x0000e400ff027b82 */ /* 0x000e220000000a00 */
[----:B------:R-:W1:Y:S01]  /*0d80*/  LDCU UR4, c[0x0][0x384] ;  /* 0x00007080ff0477ac */ /* 0x000e620008000800 */
[----:B------:R-:W-:Y:S01]  /*0d90*/  IADD3 R7, PT, PT, R33, -0x1, RZ ;  /* 0xffffffff21077810 */ /* 0x000fe20007ffe0ff */
[--C-:B------:R-:W-:Y:S01]  /*0da0*/  IMAD.IADD R31, R31, 0x1, R24.reuse ;  /* 0x000000011f1f7824 */ /* 0x100fe200078e0218 */
[----:B------:R-:W2:Y:S03]  /*0db0*/  LDCU.64 UR6, c[0x0][0x388] ;  /* 0x00007100ff0677ac */ /* 0x000ea60008000a00 */
[--C-:B------:R-:W-:Y:S01]  /*0dc0*/  IMAD.IADD R7, R7, 0x1, R24.reuse ;  /* 0x0000000107077824 */ /* 0x100fe200078e0218 */
[----:B------:R-:W3:Y:S01]  /*0dd0*/  LDC.64 R10, c[0x0][0x388] ;  /* 0x0000e200ff0a7b82 */ /* 0x000ee20000000a00 */
[----:B-1----:R-:W-:-:S04]  /*0de0*/  IMAD R5, R32, UR4, R24 ;  /* 0x0000000420057c24 */ /* 0x002fc8000f8e0218 */
[----:B0-----:R-:W-:-:S04]  /*0df0*/  IMAD.WIDE R4, R5, 0x8, R2 ;  /* 0x0000000805047825 */ /* 0x001fc800078e0202 */
[----:B------:R-:W-:Y:S01]  /*0e00*/  IMAD.WIDE R6, R7, 0x8, R2 ;  /* 0x0000000807067825 */ /* 0x000fe200078e0202 */
[----:B------:R-:W-:Y:S01]  /*0e10*/  IADD3 R0, P0, PT, R33, R24, RZ ;  /* 0x0000001821007210 */ /* 0x000fe20007f1e0ff */
[----:B------:R-:W4:Y:S02]  /*0e20*/  LDG.E.64 R4, desc[UR36][R4.64] ;  /* 0x0000002404047981 */ /* 0x000f24000c1e1b00 */
[----:B---3--:R-:W-:Y:S02]  /*0e30*/  IMAD.WIDE.U32 R10, R31, 0x8, R10 ;  /* 0x000000081f0a7825 */ /* 0x008fe400078e000a */
[----:B------:R-:W4:Y:S01]  /*0e40*/  LDG.E.64 R6, desc[UR36][R6.64] ;  /* 0x0000002406067981 */ /* 0x000f22000c1e1b00 */
[----:B------:R-:W-:Y:S02]  /*0e50*/  IADD3.X R9, PT, PT, RZ, RZ, RZ, P0, !PT ;  /* 0x000000ffff097210 */ /* 0x000fe400007fe4ff */
[C---:B--2---:R-:W-:Y:S01]  /*0e60*/  LEA R12, P0, R0.reuse, UR6, 0x3 ;  /* 0x00000006000c7c11 */ /* 0x044fe2000f8018ff */
[----:B------:R-:W2:Y:S03]  /*0e70*/  LDG.E.64 R10, desc[UR36][R10.64] ;  /* 0x000000240a0a7981 */ /* 0x000ea6000c1e1b00 */
[----:B------:R-:W-:-:S06]  /*0e80*/  LEA.HI.X R13, R0, UR7, R9, 0x3, P0 ;  /* 0x00000007000d7c11 */ /* 0x000fcc00080f1c09 */
[----:B------:R-:W3:Y:S01]  /*0e90*/  LDG.E.64 R12, desc[UR36][R12.64+0x8] ;  /* 0x000008240c0c7981 */ /* 0x000ee2000c1e1b00 */
[----:B------:R-:W-:-:S04]  /*0ea0*/  IMAD.IADD R33, R33, 0x1, R24 ;  /* 0x0000000121217824 */ /* 0x000fc800078e0218 */
[----:B------:R-:W-:Y:S01]  /*0eb0*/  IMAD.WIDE.U32 R2, R33, 0x8, R2 ;  /* 0x0000000821027825 */ /* 0x000fe200078e0002 */
[----:B----4-:R-:W-:-:S08]  /*0ec0*/  DADD R8, R4, R6 ;  /* 0x0000000004087229 */ /* 0x010fd00000000006 */
[----:B--2---:R-:W-:-:S08]  /*0ed0*/  DADD R8, R8, R10 ;  /* 0x0000000008087229 */ /* 0x004fd0000000000a */
[----:B---3--:R-:W-:-:S08]  /*0ee0*/  DADD R8, R8, R12 ;  /* 0x0000000008087229 */ /* 0x008fd0000000000c */
[----:B------:R-:W-:-:S07]  /*0ef0*/  DMUL R8, R8, 0.25 ;  /* 0x3fd0000008087828 */ /* 0x000fce0000000000 */
[----:B------:R3:W-:Y:S04]  /*0f00*/  STG.E.64 desc[UR36][R2.64], R8 ;  /* 0x0000000802007986 */ /* 0x0007e8000c101b24 */
.L_x_7:
[----:B------:R-:W-:-:S13]  /*0f10*/  ISETP.NE.AND P0, PT, R35, RZ, PT ;  /* 0x000000ff2300720c */ /* 0x000fda0003f05270 */
[----:B------:R-:W-:Y:S05]  /*0f20*/  @P0 BRA `(.L_x_12) ;  /* 0xfffffff000540947 */ /* 0x000fea000383ffff */
[----:B01----:R-:W-:Y:S05]  /*0f30*/  EXIT ;  /* 0x000000000000794d */ /* 0x003fea0003800000 */
.L_x_13:
[----:B------:R-:W-:-:S00]  /*0f40*/  BRA `(.L_x_13) ;  /* 0xfffffffc00fc7947 */ /* 0x000fc0000383ffff */
[----:B------:R-:W-:-:S00]  /*0f50*/  NOP ;  /* 0x0000000000007918 */ /* 0x000fc00000000000 */
        /* <DEDUP_REMOVED lines=10> */
.L_x_14:


//--------------------- .nv.global.init           --------------------------
	.section	.nv.global.init,"aw",@progbits
.nv.global.init:
	.type		$str,@object
	.size		$str,(.L_0 - $str)
$str:
        /*0000*/ 	.byte	0x44, 0x6f, 0x20, 0x49, 0x20, 0x78, 0x6f, 0x6d, 0x65, 0x20, 0x68, 0x65, 0x72, 0x65, 0x0a, 0x00
.L_0:


//--------------------- .nv.shared.reserved.0     --------------------------
	.section	.nv.shared.reserved.0,"aw",@nobits
	.weak		__nv_reservedSMEM_offset_0_alias
	.size		__nv_reservedSMEM_offset_0_alias, 0, 64
	.other		__nv_reservedSMEM_offset_0_alias,@"STO_CUDA_RESERVED_SHARED STV_DEFAULT"
__nv_reservedSMEM_offset_0_alias:
	.zero		0
	.zero		64


//--------------------- .nv.constant0._Z12gauss_seidelIdEviiPKT_PS0_ --------------------------
	.section	.nv.constant0._Z12gauss_seidelIdEviiPKT_PS0_,"a",@progbits
	.sectionflags	@""
	.align	4
.nv.constant0._Z12gauss_seidelIdEviiPKT_PS0_:
	.zero		920


//--------------------- SYMBOLS --------------------------

	.type		.nv.reservedSmem.offset0,@object
	.size		.nv.reservedSmem.offset0,0x4
	.type		vprintf,@function
